	.headerflags	@"EF_CUDA_TEXMODE_UNIFIED EF_CUDA_64BIT_ADDRESS EF_CUDA_ACCELERATORS EF_CUDA_SM90 EF_CUDA_VIRTUAL_SM(EF_CUDA_SM90)"
	.elftype	@"ET_EXEC"


//--------------------- .nv.info                  --------------------------
	.section	.nv.info,"",@"SHT_CUDA_INFO"
	.align	4


	//----- nvinfo : EIATTR_REGCOUNT
	.align		4
        /*0000*/ 	.byte	0x04, 0x2f
        /*0002*/ 	.short	(.L_1 - .L_0)
	.align		4
.L_0:
        /*0004*/ 	.word	index@(triton_poi_fused_clamp_pow_sub_0)
        /*0008*/ 	.word	0x0000000c


	//----- nvinfo : EIATTR_MIN_STACK_SIZE
	.align		4
.L_1:
        /*000c*/ 	.byte	0x04, 0x12
        /*000e*/ 	.short	(.L_3 - .L_2)
	.align		4
.L_2:
        /*0010*/ 	.word	index@(triton_poi_fused_clamp_pow_sub_0)
        /*0014*/ 	.word	0x00000000


	//----- nvinfo : EIATTR_FRAME_SIZE
	.align		4
.L_3:
        /*0018*/ 	.byte	0x04, 0x11
        /*001a*/ 	.short	(.L_5 - .L_4)
	.align		4
.L_4:
        /*001c*/ 	.word	index@(triton_poi_fused_clamp_pow_sub_0)
        /*0020*/ 	.word	0x00000000


	//----- nvinfo : EIATTR_MIN_STACK_SIZE
	.align		4
.L_5:
        /*0024*/ 	.byte	0x04, 0x12
        /*0026*/ 	.short	(.L_7 - .L_6)
	.align		4
.L_6:
        /*0028*/ 	.word	index@(triton_poi_fused_clamp_pow_sub_0)
        /*002c*/ 	.word	0x00000000
.L_7:


//--------------------- .nv.info.triton_poi_fused_clamp_pow_sub_0 --------------------------
	.section	.nv.info.triton_poi_fused_clamp_pow_sub_0,"",@"SHT_CUDA_INFO"
	.sectionflags	@""
	.align	4


	//----- nvinfo : EIATTR_CUDA_API_VERSION
	.align		4
        /*0000*/ 	.byte	0x04, 0x37
        /*0002*/ 	.short	(.L_9 - .L_8)
.L_8:
        /*0004*/ 	.word	0x0000007c


	//----- nvinfo : EIATTR_KPARAM_INFO
	.align		4
.L_9:
        /*0008*/ 	.byte	0x04, 0x17
        /*000a*/ 	.short	(.L_11 - .L_10)
.L_10:
        /*000c*/ 	.word	0x00000000
        /*0010*/ 	.short	0x0002
        /*0012*/ 	.short	0x0010
        /*0014*/ 	.byte	0x00, 0xf0, 0x11, 0x00


	//----- nvinfo : EIATTR_KPARAM_INFO
	.align		4
.L_11:
        /*0018*/ 	.byte	0x04, 0x17
        /*001a*/ 	.short	(.L_13 - .L_12)
.L_12:
        /*001c*/ 	.word	0x00000000
        /*0020*/ 	.short	0x0001
        /*0022*/ 	.short	0x0008
        /*0024*/ 	.byte	0x00, 0xf4, 0x21, 0x00


	//----- nvinfo : EIATTR_KPARAM_INFO
	.align		4
.L_13:
        /*0028*/ 	.byte	0x04, 0x17
        /*002a*/ 	.short	(.L_15 - .L_14)
.L_14:
        /*002c*/ 	.word	0x00000000
        /*0030*/ 	.short	0x0000
        /*0032*/ 	.short	0x0000
        /*0034*/ 	.byte	0x00, 0xf4, 0x21, 0x00


	//----- nvinfo : EIATTR_SPARSE_MMA_MASK
	.align		4
.L_15:
        /*0038*/ 	.byte	0x03, 0x50
        /*003a*/ 	.short	0x0000


	//----- nvinfo : EIATTR_MAXREG_COUNT
	.align		4
        /*003c*/ 	.byte	0x03, 0x1b
        /*003e*/ 	.short	0x00ff


	//----- nvinfo : EIATTR_EXIT_INSTR_OFFSETS
	.align		4
        /*0040*/ 	.byte	0x04, 0x1c
        /*0042*/ 	.short	(.L_17 - .L_16)


	//   ....[0]....
.L_16:
        /*0044*/ 	.word	0x00000150


	//----- nvinfo : EIATTR_REQNTID
	.align		4
.L_17:
        /*0048*/ 	.byte	0x04, 0x10
        /*004a*/ 	.short	(.L_19 - .L_18)
.L_18:
        /*004c*/ 	.word	0x00000080
        /*0050*/ 	.word	0x00000001
        /*0054*/ 	.word	0x00000001


	//----- nvinfo : EIATTR_CBANK_PARAM_SIZE
	.align		4
.L_19:
        /*0058*/ 	.byte	0x03, 0x19
        /*005a*/ 	.short	0x0014


	//----- nvinfo : EIATTR_PARAM_CBANK
	.align		4
        /*005c*/ 	.byte	0x04, 0x0a
        /*005e*/ 	.short	(.L_21 - .L_20)
	.align		4
.L_20:
        /*0060*/ 	.word	index@(.nv.constant0.triton_poi_fused_clamp_pow_sub_0)
        /*0064*/ 	.short	0x0210
        /*0066*/ 	.short	0x0014


	//----- nvinfo : EIATTR_SW_WAR
	.align		4
.L_21:
        /*0068*/ 	.byte	0x04, 0x36
        /*006a*/ 	.short	(.L_23 - .L_22)
.L_22:
        /*006c*/ 	.word	0x00000008
.L_23:


//--------------------- .nv.callgraph             --------------------------
	.section	.nv.callgraph,"",@"SHT_CUDA_CALLGRAPH"
	.align	4
	.sectionentsize	8
	.align		4
        /*0000*/ 	.word	0x00000000
	.align		4
        /*0004*/ 	.word	0xffffffff
	.align		4
        /*0008*/ 	.word	0x00000000
	.align		4
        /*000c*/ 	.word	0xfffffffe
	.align		4
        /*0010*/ 	.word	0x00000000
	.align		4
        /*0014*/ 	.word	0xfffffffd
	.align		4
        /*0018*/ 	.word	0x00000000
	.align		4
        /*001c*/ 	.word	0xfffffffc


//--------------------- .text.triton_poi_fused_clamp_pow_sub_0 --------------------------
	.section	.text.triton_poi_fused_clamp_pow_sub_0,"ax",@progbits
	.align	128
        .global         triton_poi_fused_clamp_pow_sub_0
        .type           triton_poi_fused_clamp_pow_sub_0,@function
        .size           triton_poi_fused_clamp_pow_sub_0,(.L_x_1 - triton_poi_fused_clamp_pow_sub_0)
        .other          triton_poi_fused_clamp_pow_sub_0,@"STO_CUDA_ENTRY STV_DEFAULT"
triton_poi_fused_clamp_pow_sub_0:
.text.triton_poi_fused_clamp_pow_sub_0:
[----:B------:R-:W-:Y:S01]  /*0000*/  LDC R1, c[0x0][0x28] ;  /* 0x00000a00ff017b82 */ /* 0x000fe20000000800 */
[----:B------:R-:W1:Y:S07]  /*0010*/  S2R R0, SR_TID.X ;  /* 0x0000000000007919 */ /* 0x000e6e0000002100 */
[----:B------:R-:W2:Y:S01]  /*0020*/  LDC.64 R2, c[0x0][0x210] ;  /* 0x00008400ff027b82 */ /* 0x000ea20000000a00 */
[----:B------:R-:W-:Y:S01]  /*0030*/  ULDC.64 UR4, c[0x0][0x208] ;  /* 0x0000820000047ab9 */ /* 0x000fe20000000a00 */
[----:B------:R-:W3:Y:S06]  /*0040*/  S2R R7, SR_CTAID.X ;  /* 0x0000000000077919 */ /* 0x000eec0000002500 */
[----:B------:R-:W4:Y:S01]  /*0050*/  LDC.64 R4, c[0x0][0x218] ;  /* 0x00008600ff047b82 */ /* 0x000f220000000a00 */
[----:B-1----:R-:W-:-:S05]  /*0060*/  IMAD.SHL.U32 R0, R0, 0x2, RZ ;  /* 0x0000000200007824 */ /* 0x002fca00078e00ff */
[----:B------:R-:W-:-:S05]  /*0070*/  LOP3.LUT R0, R0, 0xfe, RZ, 0xc0, !PT ;  /* 0x000000fe00007812 */ /* 0x000fca00078ec0ff */
[----:B---3--:R-:W-:-:S04]  /*0080*/  IMAD R7, R7, 0x100, R0 ;  /* 0x0000010007077824 */ /* 0x008fc800078e0200 */
[----:B--2---:R-:W-:-:S05]  /*0090*/  IMAD.WIDE R2, R7, 0x4, R2 ;  /* 0x0000000407027825 */ /* 0x004fca00078e0202 */
[----:B------:R-:W2:Y:S01]  /*00a0*/  LDG.E.64 R8, desc[UR4][R2.64] ;  /* 0x0000000402087981 */ /* 0x000ea2000c1e1b00 */
[----:B----4-:R-:W-:Y:S01]  /*00b0*/  IMAD.WIDE R4, R7, 0x4, R4 ;  /* 0x0000000407047825 */ /* 0x010fe200078e0204 */
[C---:B--2---:R-:W-:Y:S02]  /*00c0*/  FSETP.GT.AND P0, PT, R8.reuse, 3.814697265625e-06, PT ;  /* 0x368000000800780b */ /* 0x044fe40003f04000 */
[C---:B------:R-:W-:Y:S02]  /*00d0*/  FSETP.GT.AND P1, PT, R9.reuse, 3.814697265625e-06, PT ;  /* 0x368000000900780b */ /* 0x040fe40003f24000 */
[----:B------:R-:W-:Y:S02]  /*00e0*/  FSETP.NAN.AND P2, PT, R8, R8, PT ;  /* 0x000000080800720b */ /* 0x000fe40003f48000 */
[----:B------:R-:W-:-:S07]  /*00f0*/  FSETP.NAN.AND P3, PT, R9, R9, PT ;  /* 0x000000090900720b */ /* 0x000fce0003f68000 */
[----:B------:R-:W-:Y:S02]  /*0100*/  @!P0 FSEL R8, R8, 3.814697265625e-06, P2 ;  /* 0x3680000008088808 */ /* 0x000fe40001000000 */
[----:B------:R-:W-:-:S03]  /*0110*/  @!P1 FSEL R9, R9, 3.814697265625e-06, P3 ;  /* 0x3680000009099808 */ /* 0x000fc60001800000 */
[----:B------:R-:W-:Y:S02]  /*0120*/  FFMA R8, R8, R8, -1.4551915228366851807e-11 ;  /* 0xad80000008087423 */ /* 0x000fe40000000008 */
[----:B------:R-:W-:-:S05]  /*0130*/  FFMA R9, R9, R9, -1.4551915228366851807e-11 ;  /* 0xad80000009097423 */ /* 0x000fca0000000009 */
[----:B------:R-:W-:Y:S01]  /*0140*/  STG.E.64 desc[UR4][R4.64], R8 ;  /* 0x0000000804007986 */ /* 0x000fe2000c101b04 */
[----:B------:R-:W-:Y:S05]  /*0150*/  EXIT ;  /* 0x000000000000794d */ /* 0x000fea0003800000 */
.L_x_0:
[----:B------:R-:W-:-:S00]  /*0160*/  BRA `(.L_x_0) ;  /* 0xfffffffc00fc7947 */ /* 0x000fc0000383ffff */
[----:B------:R-:W-:-:S00]  /*0170*/  NOP ;  /* 0x0000000000007918 */ /* 0x000fc00000000000 */
        /* <DEDUP_REMOVED lines=8> */
.L_x_1:


//--------------------- .nv.constant0.triton_poi_fused_clamp_pow_sub_0 --------------------------
	.section	.nv.constant0.triton_poi_fused_clamp_pow_sub_0,"a",@progbits
	.sectionflags	@""
	.align	4
.nv.constant0.triton_poi_fused_clamp_pow_sub_0:
	.zero		548
